//
// Generated by NVIDIA NVVM Compiler
//
// Compiler Build ID: CL-36424714
// Cuda compilation tools, release 13.0, V13.0.88
// Based on NVVM 20.0.0
//

.version 9.0
.target sm_100
.address_size 64

	// .globl	_Z9vectorAddPiS_i

.visible .entry _Z9vectorAddPiS_i(
	.param .u64 .ptr .align 1 _Z9vectorAddPiS_i_param_0,
	.param .u64 .ptr .align 1 _Z9vectorAddPiS_i_param_1,
	.param .u32 _Z9vectorAddPiS_i_param_2
)
{
	.reg .pred 	%p<2>;
	.reg .b32 	%r<6>;
	.reg .b64 	%rd<8>;

	ld.param.u64 	%rd1, [_Z9vectorAddPiS_i_param_0];
	ld.param.u64 	%rd2, [_Z9vectorAddPiS_i_param_1];
	ld.param.u32 	%r2, [_Z9vectorAddPiS_i_param_2];
	mov.u32 	%r3, %tid.x;
	rem.u32 	%r1, %r3, %r2;
	setp.ge.s32 	%p1, %r1, %r2;
	@%p1 bra 	$L__BB0_2;
	cvta.to.global.u64 	%rd3, %rd1;
	cvta.to.global.u64 	%rd4, %rd2;
	mul.wide.u32 	%rd5, %r1, 4;
	add.s64 	%rd6, %rd3, %rd5;
	ld.global.u32 	%r4, [%rd6];
	add.s32 	%r5, %r4, 10;
	add.s64 	%rd7, %rd4, %rd5;
	st.global.u32 	[%rd7], %r5;
$L__BB0_2:
	ret;

}


// ===== COMPILED SASS (sm_100) =====

	.target	sm_100

	.elftype	@"ET_EXEC"


//--------------------- .note.nv.tkinfo           --------------------------
	.section	.note.nv.tkinfo,"",@"SHT_NOTE"
	.sectionflags	@"SHF_NOTE_NV_TKINFO"
	.tkinfo
        /*0018*/ 	.word	0x00000002
        /*0030*/ 	.string	""
        /*0030*/ 	.string	"ptxas"
        /*0030*/ 	.string	"Cuda compilation tools, release 13.0, V13.0.88"
        /*0030*/ 	.string	"Build cuda_13.0.r13.0/compiler.36424714_0"
        /*0030*/ 	.string	"-arch sm_100 -m 64 "



//--------------------- .note.nv.cuinfo           --------------------------
	.section	.note.nv.cuinfo,"",@"SHT_NOTE"
	.sectionflags	@"SHF_NOTE_NV_CUINFO"
        /*0018*/ 	.short	0x0002
        /*001a*/ 	.short	0x0064
        /*001c*/ 	.short	0x0082
	.zero		2


//--------------------- .nv.info                  --------------------------
	.section	.nv.info,"",@"SHT_CUDA_INFO"
	.align	4


	//----- nvinfo : EIATTR_REGCOUNT
	.align		4
        /*0000*/ 	.byte	0x04, 0x2f
        /*0002*/ 	.short	(.L_1 - .L_0)
	.align		4
.L_0:
        /*0004*/ 	.word	index@(_Z9vectorAddPiS_i)
        /*0008*/ 	.word	0x0000000a


	//----- nvinfo : EIATTR_FRAME_SIZE
	.align		4
.L_1:
        /*000c*/ 	.byte	0x04, 0x11
        /*000e*/ 	.short	(.L_3 - .L_2)
	.align		4
.L_2:
        /*0010*/ 	.word	index@(_Z9vectorAddPiS_i)
        /*0014*/ 	.word	0x00000000


	//----- nvinfo : EIATTR_MIN_STACK_SIZE
	.align		4
.L_3:
        /*0018*/ 	.byte	0x04, 0x12
        /*001a*/ 	.short	(.L_5 - .L_4)
	.align		4
.L_4:
        /*001c*/ 	.word	index@(_Z9vectorAddPiS_i)
        /*0020*/ 	.word	0x00000000
.L_5:


//--------------------- .nv.compat                --------------------------
	.section	.nv.compat,"",@"SHT_CUDA_COMPAT_INFO"
	.align	4
        /*0000*/ 	.byte	0x02, 0x09, 0x00, 0x00, 0x02, 0x02, 0x01, 0x00, 0x02, 0x05, 0x05, 0x00, 0x03, 0x07, 0x01, 0x01
        /*0010*/ 	.byte	0x02, 0x03, 0x00, 0x00, 0x02, 0x06, 0x01, 0x00, 0x04, 0x0b, 0x08, 0x00, 0x09, 0x00, 0x00, 0x00
        /*0020*/ 	.byte	0x00, 0x00, 0x00, 0x00


//--------------------- .nv.info._Z9vectorAddPiS_i --------------------------
	.section	.nv.info._Z9vectorAddPiS_i,"",@"SHT_CUDA_INFO"
	.sectionflags	@""
	.align	4


	//----- nvinfo : EIATTR_CUDA_API_VERSION
	.align		4
        /*0000*/ 	.byte	0x04, 0x37
        /*0002*/ 	.short	(.L_7 - .L_6)
.L_6:
        /*0004*/ 	.word	0x00000082


	//----- nvinfo : EIATTR_KPARAM_INFO
	.align		4
.L_7:
        /*0008*/ 	.byte	0x04, 0x17
        /*000a*/ 	.short	(.L_9 - .L_8)
.L_8:
        /*000c*/ 	.word	0x00000000
        /*0010*/ 	.short	0x0002
        /*0012*/ 	.short	0x0010
        /*0014*/ 	.byte	0x00, 0xf0, 0x11, 0x00


	//----- nvinfo : EIATTR_KPARAM_INFO
	.align		4
.L_9:
        /*0018*/ 	.byte	0x04, 0x17
        /*001a*/ 	.short	(.L_11 - .L_10)
.L_10:
        /*001c*/ 	.word	0x00000000
        /*0020*/ 	.short	0x0001
        /*0022*/ 	.short	0x0008
        /*0024*/ 	.byte	0x00, 0xf5, 0x21, 0x00


	//----- nvinfo : EIATTR_KPARAM_INFO
	.align		4
.L_11:
        /*0028*/ 	.byte	0x04, 0x17
        /*002a*/ 	.short	(.L_13 - .L_12)
.L_12:
        /*002c*/ 	.word	0x00000000
        /*0030*/ 	.short	0x0000
        /*0032*/ 	.short	0x0000
        /*0034*/ 	.byte	0x00, 0xf5, 0x21, 0x00


	//----- nvinfo : EIATTR_SPARSE_MMA_MASK
	.align		4
.L_13:
        /*0038*/ 	.byte	0x03, 0x50
        /*003a*/ 	.short	0x0000


	//----- nvinfo : EIATTR_MAXREG_COUNT
	.align		4
        /*003c*/ 	.byte	0x03, 0x1b
        /*003e*/ 	.short	0x00ff


	//----- nvinfo : EIATTR_MERCURY_ISA_VERSION
	.align		4
        /*0040*/ 	.byte	0x03, 0x5f
        /*0042*/ 	.short	0x0101


	//----- nvinfo : EIATTR_VRC_CTA_INIT_COUNT
	.align		4
        /*0044*/ 	.byte	0x02, 0x4a
	.zero		1
	.zero		1


	//----- nvinfo : EIATTR_EXIT_INSTR_OFFSETS
	.align		4
        /*0048*/ 	.byte	0x04, 0x1c
        /*004a*/ 	.short	(.L_15 - .L_14)


	//   ....[0]....
.L_14:
        /*004c*/ 	.word	0x00000150


	//   ....[1]....
        /*0050*/ 	.word	0x000001e0


	//----- nvinfo : EIATTR_CBANK_PARAM_SIZE
	.align		4
.L_15:
        /*0054*/ 	.byte	0x03, 0x19
        /*0056*/ 	.short	0x0014


	//----- nvinfo : EIATTR_PARAM_CBANK
	.align		4
        /*0058*/ 	.byte	0x04, 0x0a
        /*005a*/ 	.short	(.L_17 - .L_16)
	.align		4
.L_16:
        /*005c*/ 	.word	index@(.nv.constant0._Z9vectorAddPiS_i)
        /*0060*/ 	.short	0x0380
        /*0062*/ 	.short	0x0014


	//----- nvinfo : EIATTR_SW_WAR
	.align		4
.L_17:
        /*0064*/ 	.byte	0x04, 0x36
        /*0066*/ 	.short	(.L_19 - .L_18)
.L_18:
        /*0068*/ 	.word	0x00000008
.L_19:


//--------------------- .nv.callgraph             --------------------------
	.section	.nv.callgraph,"",@"SHT_CUDA_CALLGRAPH"
	.align	4
	.sectionentsize	8
	.align		4
        /*0000*/ 	.word	0x00000000
	.align		4
        /*0004*/ 	.word	0xffffffff
	.align		4
        /*0008*/ 	.word	0x00000000
	.align		4
        /*000c*/ 	.word	0xfffffffe
	.align		4
        /*0010*/ 	.word	0x00000000
	.align		4
        /*0014*/ 	.word	0xfffffffd
	.align		4
        /*0018*/ 	.word	0x00000000
	.align		4
        /*001c*/ 	.word	0xfffffffc


//--------------------- .text._Z9vectorAddPiS_i   --------------------------
	.section	.text._Z9vectorAddPiS_i,"ax",@progbits
	.align	128
        .global         _Z9vectorAddPiS_i
        .type           _Z9vectorAddPiS_i,@function
        .size           _Z9vectorAddPiS_i,(.L_x_1 - _Z9vectorAddPiS_i)
        .other          _Z9vectorAddPiS_i,@"STO_CUDA_ENTRY STV_DEFAULT"
_Z9vectorAddPiS_i:
.text._Z9vectorAddPiS_i:
[----:B------:R-:W-:Y:S01]  /*0000*/  LDC R1, c[0x0][0x37c] ;  /* 0x0000df00ff017b82 */ /* 0x000fe20000000800 */
[----:B------:R-:W0:Y:S01]  /*0010*/  LDCU UR4, c[0x0][0x390] ;  /* 0x00007200ff0477ac */ /* 0x000e220008000800 */
[----:B------:R-:W1:Y:S01]  /*0020*/  S2R R4, SR_TID.X ;  /* 0x0000000000047919 */ /* 0x000e620000002100 */
[----:B0-----:R-:W0:Y:S01]  /*0030*/  I2F.U32.RP R0, UR4 ;  /* 0x0000000400007d06 */ /* 0x001e220008209000 */
[----:B------:R-:W-:-:S07]  /*0040*/  ISETP.NE.U32.AND P1, PT, RZ, UR4, PT ;  /* 0x00000004ff007c0c */ /* 0x000fce000bf25070 */
[----:B0-----:R-:W0:Y:S02]  /*0050*/  MUFU.RCP R0, R0 ;  /* 0x0000000000007308 */ /* 0x001e240000001000 */
[----:B0-----:R-:W-:-:S06]  /*0060*/  IADD3 R2, PT, PT, R0, 0xffffffe, RZ ;  /* 0x0ffffffe00027810 */ /* 0x001fcc0007ffe0ff */
[----:B------:R0:W2:Y:S02]  /*0070*/  F2I.FTZ.U32.TRUNC.NTZ R3, R2 ;  /* 0x0000000200037305 */ /* 0x0000a4000021f000 */
[----:B0-----:R-:W-:Y:S01]  /*0080*/  IMAD.MOV.U32 R2, RZ, RZ, RZ ;  /* 0x000000ffff027224 */ /* 0x001fe200078e00ff */
[----:B--2---:R-:W-:-:S05]  /*0090*/  IADD3 R5, PT, PT, RZ, -R3, RZ ;  /* 0x80000003ff057210 */ /* 0x004fca0007ffe0ff */
[----:B------:R-:W-:-:S04]  /*00a0*/  IMAD R5, R5, UR4, RZ ;  /* 0x0000000405057c24 */ /* 0x000fc8000f8e02ff */
[----:B------:R-:W-:-:S06]  /*00b0*/  IMAD.HI.U32 R3, R3, R5, R2 ;  /* 0x0000000503037227 */ /* 0x000fcc00078e0002 */
[----:B-1----:R-:W-:-:S05]  /*00c0*/  IMAD.HI.U32 R3, R3, R4, RZ ;  /* 0x0000000403037227 */ /* 0x002fca00078e00ff */
[----:B------:R-:W-:-:S05]  /*00d0*/  IADD3 R3, PT, PT, -R3, RZ, RZ ;  /* 0x000000ff03037210 */ /* 0x000fca0007ffe1ff */
[----:B------:R-:W-:-:S05]  /*00e0*/  IMAD R7, R3, UR4, R4 ;  /* 0x0000000403077c24 */ /* 0x000fca000f8e0204 */
[----:B------:R-:W-:-:S13]  /*00f0*/  ISETP.GE.U32.AND P0, PT, R7, UR4, PT ;  /* 0x0000000407007c0c */ /* 0x000fda000bf06070 */
[----:B------:R-:W-:-:S05]  /*0100*/  @P0 VIADD R7, R7, -UR4 ;  /* 0x8000000407070c36 */ /* 0x000fca0008000000 */
[----:B------:R-:W-:-:S13]  /*0110*/  ISETP.GE.U32.AND P0, PT, R7, UR4, PT ;  /* 0x0000000407007c0c */ /* 0x000fda000bf06070 */
[----:B------:R-:W-:Y:S02]  /*0120*/  @P0 IADD3 R7, PT, PT, R7, -UR4, RZ ;  /* 0x8000000407070c10 */ /* 0x000fe4000fffe0ff */
[----:B------:R-:W-:-:S04]  /*0130*/  @!P1 LOP3.LUT R7, RZ, UR4, RZ, 0x33, !PT ;  /* 0x00000004ff079c12 */ /* 0x000fc8000f8e33ff */
[----:B------:R-:W-:-:S13]  /*0140*/  ISETP.GE.AND P0, PT, R7, UR4, PT ;  /* 0x0000000407007c0c */ /* 0x000fda000bf06270 */
[----:B------:R-:W-:Y:S05]  /*0150*/  @P0 EXIT ;  /* 0x000000000000094d */ /* 0x000fea0003800000 */
[----:B------:R-:W0:Y:S01]  /*0160*/  LDC.64 R2, c[0x0][0x380] ;  /* 0x0000e000ff027b82 */ /* 0x000e220000000a00 */
[----:B------:R-:W1:Y:S07]  /*0170*/  LDCU.64 UR4, c[0x0][0x358] ;  /* 0x00006b00ff0477ac */ /* 0x000e6e0008000a00 */
[----:B------:R-:W2:Y:S01]  /*0180*/  LDC.64 R4, c[0x0][0x388] ;  /* 0x0000e200ff047b82 */ /* 0x000ea20000000a00 */
[----:B0-----:R-:W-:-:S06]  /*0190*/  IMAD.WIDE.U32 R2, R7, 0x4, R2 ;  /* 0x0000000407027825 */ /* 0x001fcc00078e0002 */
[----:B-1----:R-:W3:Y:S01]  /*01a0*/  LDG.E R2, desc[UR4][R2.64] ;  /* 0x0000000402027981 */ /* 0x002ee2000c1e1900 */
[----:B--2---:R-:W-:-:S04]  /*01b0*/  IMAD.WIDE.U32 R4, R7, 0x4, R4 ;  /* 0x0000000407047825 */ /* 0x004fc800078e0004 */
[----:B---3--:R-:W-:-:S05]  /*01c0*/  VIADD R7, R2, 0xa ;  /* 0x0000000a02077836 */ /* 0x008fca0000000000 */
[----:B------:R-:W-:Y:S01]  /*01d0*/  STG.E desc[UR4][R4.64], R7 ;  /* 0x0000000704007986 */ /* 0x000fe2000c101904 */
[----:B------:R-:W-:Y:S05]  /*01e0*/  EXIT ;  /* 0x000000000000794d */ /* 0x000fea0003800000 */
.L_x_0:
[----:B------:R-:W-:-:S00]  /*01f0*/  BRA `(.L_x_0) ;  /* 0xfffffffc00fc7947 */ /* 0x000fc0000383ffff */
[----:B------:R-:W-:-:S00]  /*0200*/  NOP ;  /* 0x0000000000007918 */ /* 0x000fc00000000000 */
[----:B------:R-:W-:-:S00]  /*0210*/  NOP ;  /* 0x0000000000007918 */ /* 0x000fc00000000000 */
[----:B------:R-:W-:-:S00]  /*0220*/  NOP ;  /* 0x0000000000007918 */ /* 0x000fc00000000000 */
[----:B------:R-:W-:-:S00]  /*0230*/  NOP ;  /* 0x0000000000007918 */ /* 0x000fc00000000000 */
[----:B------:R-:W-:-:S00]  /*0240*/  NOP ;  /* 0x0000000000007918 */ /* 0x000fc00000000000 */
[----:B------:R-:W-:-:S00]  /*0250*/  NOP ;  /* 0x0000000000007918 */ /* 0x000fc00000000000 */
[----:B------:R-:W-:-:S00]  /*0260*/  NOP ;  /* 0x0000000000007918 */ /* 0x000fc00000000000 */
[----:B------:R-:W-:-:S00]  /*0270*/  NOP ;  /* 0x0000000000007918 */ /* 0x000fc00000000000 */
.L_x_1:


//--------------------- .nv.shared.reserved.0     --------------------------
	.section	.nv.shared.reserved.0,"aw",@nobits
	.weak		__nv_reservedSMEM_offset_0_alias
	.size		__nv_reservedSMEM_offset_0_alias, 0, 64
	.other		__nv_reservedSMEM_offset_0_alias,@"STO_CUDA_RESERVED_SHARED STV_DEFAULT"
__nv_reservedSMEM_offset_0_alias:
	.zero		0
	.zero		64


//--------------------- .nv.constant0._Z9vectorAddPiS_i --------------------------
	.section	.nv.constant0._Z9vectorAddPiS_i,"a",@progbits
	.sectionflags	@""
	.align	4
.nv.constant0._Z9vectorAddPiS_i:
	.zero		916


//--------------------- SYMBOLS --------------------------

	.type		.nv.reservedSmem.offset0,@object
	.size		.nv.reservedSmem.offset0,0x4
